//
// Generated by NVIDIA NVVM Compiler
//
// Compiler Build ID: CL-36424714
// Cuda compilation tools, release 13.0, V13.0.88
// Based on NVVM 20.0.0
//

.version 9.0
.target sm_100
.address_size 64


.func save_global_int(
	.param .b64 save_global_int_param_0
)
{
	.reg .b32 	%r<2>;
	.reg .b64 	%rd<3>;

	ld.param.u64 	%rd1, [save_global_int_param_0];
	cvta.to.global.u64 	%rd2, %rd1;
	mov.b32 	%r1, 152;
	st.global.u32 	[%rd2], %r1;
	ret;

}
	// .globl	test_dequant
.visible .entry test_dequant(
	.param .u32 test_dequant_param_0,
	.param .u64 .ptr .align 1 test_dequant_param_1
)
{
	.reg .b64 	%rd<2>;

	ld.param.u64 	%rd1, [test_dequant_param_1];
	{ // callseq 0, 0
	.param .b64 param0;
	st.param.b64 	[param0], %rd1;
	call.uni 
	save_global_int, 
	(
	param0
	);
	} // callseq 0
	ret;

}


// ===== COMPILED SASS (sm_100) =====

	.target	sm_100

	.elftype	@"ET_EXEC"


//--------------------- .note.nv.tkinfo           --------------------------
	.section	.note.nv.tkinfo,"",@"SHT_NOTE"
	.sectionflags	@"SHF_NOTE_NV_TKINFO"
	.tkinfo
        /*0018*/ 	.word	0x00000002
        /*0030*/ 	.string	""
        /*0030*/ 	.string	"ptxas"
        /*0030*/ 	.string	"Cuda compilation tools, release 13.0, V13.0.88"
        /*0030*/ 	.string	"Build cuda_13.0.r13.0/compiler.36424714_0"
        /*0030*/ 	.string	"-arch sm_100 -m 64 "



//--------------------- .note.nv.cuinfo           --------------------------
	.section	.note.nv.cuinfo,"",@"SHT_NOTE"
	.sectionflags	@"SHF_NOTE_NV_CUINFO"
        /*0018*/ 	.short	0x0002
        /*001a*/ 	.short	0x0064
        /*001c*/ 	.short	0x0082
	.zero		2


//--------------------- .nv.info                  --------------------------
	.section	.nv.info,"",@"SHT_CUDA_INFO"
	.align	4


	//----- nvinfo : EIATTR_REGCOUNT
	.align		4
        /*0000*/ 	.byte	0x04, 0x2f
        /*0002*/ 	.short	(.L_1 - .L_0)
	.align		4
.L_0:
        /*0004*/ 	.word	index@(test_dequant)
        /*0008*/ 	.word	0x0000000a


	//----- nvinfo : EIATTR_FRAME_SIZE
	.align		4
.L_1:
        /*000c*/ 	.byte	0x04, 0x11
        /*000e*/ 	.short	(.L_3 - .L_2)
	.align		4
.L_2:
        /*0010*/ 	.word	index@($test_dequant$save_global_int)
        /*0014*/ 	.word	0x00000000


	//----- nvinfo : EIATTR_FRAME_SIZE
	.align		4
.L_3:
        /*0018*/ 	.byte	0x04, 0x11
        /*001a*/ 	.short	(.L_5 - .L_4)
	.align		4
.L_4:
        /*001c*/ 	.word	index@(test_dequant)
        /*0020*/ 	.word	0x00000000


	//----- nvinfo : EIATTR_MIN_STACK_SIZE
	.align		4
.L_5:
        /*0024*/ 	.byte	0x04, 0x12
        /*0026*/ 	.short	(.L_7 - .L_6)
	.align		4
.L_6:
        /*0028*/ 	.word	index@(test_dequant)
        /*002c*/ 	.word	0x00000000
.L_7:


//--------------------- .nv.compat                --------------------------
	.section	.nv.compat,"",@"SHT_CUDA_COMPAT_INFO"
	.align	4
        /*0000*/ 	.byte	0x02, 0x09, 0x00, 0x00, 0x02, 0x02, 0x01, 0x00, 0x02, 0x05, 0x05, 0x00, 0x03, 0x07, 0x01, 0x01
        /*0010*/ 	.byte	0x02, 0x03, 0x00, 0x00, 0x02, 0x06, 0x01, 0x00, 0x04, 0x0b, 0x08, 0x00, 0x09, 0x00, 0x00, 0x00
        /*0020*/ 	.byte	0x00, 0x00, 0x00, 0x00


//--------------------- .nv.info.test_dequant     --------------------------
	.section	.nv.info.test_dequant,"",@"SHT_CUDA_INFO"
	.sectionflags	@""
	.align	4


	//----- nvinfo : EIATTR_CUDA_API_VERSION
	.align		4
        /*0000*/ 	.byte	0x04, 0x37
        /*0002*/ 	.short	(.L_9 - .L_8)
.L_8:
        /*0004*/ 	.word	0x00000082


	//----- nvinfo : EIATTR_KPARAM_INFO
	.align		4
.L_9:
        /*0008*/ 	.byte	0x04, 0x17
        /*000a*/ 	.short	(.L_11 - .L_10)
.L_10:
        /*000c*/ 	.word	0x00000000
        /*0010*/ 	.short	0x0001
        /*0012*/ 	.short	0x0008
        /*0014*/ 	.byte	0x00, 0xf5, 0x21, 0x00


	//----- nvinfo : EIATTR_KPARAM_INFO
	.align		4
.L_11:
        /*0018*/ 	.byte	0x04, 0x17
        /*001a*/ 	.short	(.L_13 - .L_12)
.L_12:
        /*001c*/ 	.word	0x00000000
        /*0020*/ 	.short	0x0000
        /*0022*/ 	.short	0x0000
        /*0024*/ 	.byte	0x00, 0xf0, 0x11, 0x00


	//----- nvinfo : EIATTR_SPARSE_MMA_MASK
	.align		4
.L_13:
        /*0028*/ 	.byte	0x03, 0x50
        /*002a*/ 	.short	0x0000


	//----- nvinfo : EIATTR_MAXREG_COUNT
	.align		4
        /*002c*/ 	.byte	0x03, 0x1b
        /*002e*/ 	.short	0x00ff


	//----- nvinfo : EIATTR_MERCURY_ISA_VERSION
	.align		4
        /*0030*/ 	.byte	0x03, 0x5f
        /*0032*/ 	.short	0x0101


	//----- nvinfo : EIATTR_VRC_CTA_INIT_COUNT
	.align		4
        /*0034*/ 	.byte	0x02, 0x4a
	.zero		1
	.zero		1


	//----- nvinfo : EIATTR_EXIT_INSTR_OFFSETS
	.align		4
        /*0038*/ 	.byte	0x04, 0x1c
        /*003a*/ 	.short	(.L_15 - .L_14)


	//   ....[0]....
.L_14:
        /*003c*/ 	.word	0x00000030


	//----- nvinfo : EIATTR_CRS_STACK_SIZE
	.align		4
.L_15:
        /*0040*/ 	.byte	0x04, 0x1e
        /*0042*/ 	.short	(.L_17 - .L_16)
.L_16:
        /*0044*/ 	.word	0x00000000


	//----- nvinfo : EIATTR_CBANK_PARAM_SIZE
	.align		4
.L_17:
        /*0048*/ 	.byte	0x03, 0x19
        /*004a*/ 	.short	0x0010


	//----- nvinfo : EIATTR_PARAM_CBANK
	.align		4
        /*004c*/ 	.byte	0x04, 0x0a
        /*004e*/ 	.short	(.L_19 - .L_18)
	.align		4
.L_18:
        /*0050*/ 	.word	index@(.nv.constant0.test_dequant)
        /*0054*/ 	.short	0x0380
        /*0056*/ 	.short	0x0010


	//----- nvinfo : EIATTR_SW_WAR
	.align		4
.L_19:
        /*0058*/ 	.byte	0x04, 0x36
        /*005a*/ 	.short	(.L_21 - .L_20)
.L_20:
        /*005c*/ 	.word	0x00000008
.L_21:


//--------------------- .nv.callgraph             --------------------------
	.section	.nv.callgraph,"",@"SHT_CUDA_CALLGRAPH"
	.align	4
	.sectionentsize	8
	.align		4
        /*0000*/ 	.word	0x00000000
	.align		4
        /*0004*/ 	.word	0xffffffff
	.align		4
        /*0008*/ 	.word	0x00000000
	.align		4
        /*000c*/ 	.word	0xfffffffe
	.align		4
        /*0010*/ 	.word	0x00000000
	.align		4
        /*0014*/ 	.word	0xfffffffd
	.align		4
        /*0018*/ 	.word	0x00000000
	.align		4
        /*001c*/ 	.word	0xfffffffc


//--------------------- .text.test_dequant        --------------------------
	.section	.text.test_dequant,"ax",@progbits
	.align	128
        .global         test_dequant
        .type           test_dequant,@function
        .size           test_dequant,(.L_x_1 - test_dequant)
        .other          test_dequant,@"STO_CUDA_ENTRY STV_DEFAULT"
test_dequant:
.text.test_dequant:
[----:B------:R-:W-:Y:S01]  /*0000*/  LDC R1, c[0x0][0x37c] ;  /* 0x0000df00ff017b82 */ /* 0x000fe20000000800 */
[----:B------:R-:W-:-:S07]  /*0010*/  MOV R4, 0x30 ;  /* 0x0000003000047802 */ /* 0x000fce0000000f00 */
[----:B------:R-:W-:Y:S05]  /*0020*/  CALL.REL.NOINC `($test_dequant$save_global_int) ;  /* 0x0000000000047944 */ /* 0x000fea0003c00000 */
[----:B------:R-:W-:Y:S05]  /*0030*/  EXIT ;  /* 0x000000000000794d */ /* 0x000fea0003800000 */
        .type           $test_dequant$save_global_int,@function
        .size           $test_dequant$save_global_int,(.L_x_1 - $test_dequant$save_global_int)
$test_dequant$save_global_int:
[----:B------:R-:W0:Y:S01]  /*0040*/  LDC.64 R2, c[0x0][0x388] ;  /* 0x0000e200ff027b82 */ /* 0x000e220000000a00 */
[----:B------:R-:W0:Y:S01]  /*0050*/  LDCU.64 UR4, c[0x0][0x358] ;  /* 0x00006b00ff0477ac */ /* 0x000e220008000a00 */
[----:B------:R-:W-:Y:S02]  /*0060*/  IMAD.MOV.U32 R7, RZ, RZ, 0x98 ;  /* 0x00000098ff077424 */ /* 0x000fe400078e00ff */
[----:B------:R-:W-:-:S03]  /*0070*/  HFMA2 R5, -RZ, RZ, 0, 0 ;  /* 0x00000000ff057431 */ /* 0x000fc600000001ff */
[----:B0-----:R0:W-:Y:S02]  /*0080*/  STG.E desc[UR4][R2.64], R7 ;  /* 0x0000000702007986 */ /* 0x0011e4000c101904 */
[----:B0-----:R-:W-:Y:S05]  /*0090*/  RET.REL.NODEC R4 `(test_dequant) ;  /* 0xfffffffc04d87950 */ /* 0x001fea0003c3ffff */
.L_x_0:
[----:B------:R-:W-:-:S00]  /*00a0*/  BRA `(.L_x_0) ;  /* 0xfffffffc00fc7947 */ /* 0x000fc0000383ffff */
[----:B------:R-:W-:-:S00]  /*00b0*/  NOP ;  /* 0x0000000000007918 */ /* 0x000fc00000000000 */
        /* <DEDUP_REMOVED lines=12> */
.L_x_1:


//--------------------- .nv.shared.reserved.0     --------------------------
	.section	.nv.shared.reserved.0,"aw",@nobits
	.weak		__nv_reservedSMEM_offset_0_alias
	.size		__nv_reservedSMEM_offset_0_alias, 0, 64
	.other		__nv_reservedSMEM_offset_0_alias,@"STO_CUDA_RESERVED_SHARED STV_DEFAULT"
__nv_reservedSMEM_offset_0_alias:
	.zero		0
	.zero		64


//--------------------- .nv.constant0.test_dequant --------------------------
	.section	.nv.constant0.test_dequant,"a",@progbits
	.sectionflags	@""
	.align	4
.nv.constant0.test_dequant:
	.zero		912


//--------------------- SYMBOLS --------------------------

	.type		.nv.reservedSmem.offset0,@object
	.size		.nv.reservedSmem.offset0,0x4
